//
// Generated by NVIDIA NVVM Compiler
//
// Compiler Build ID: CL-36424714
// Cuda compilation tools, release 13.0, V13.0.88
// Based on NVVM 20.0.0
//

.version 9.0
.target sm_100
.address_size 64

	// .globl	_Z14vecAddKernel_2PfS_S_i

.visible .entry _Z14vecAddKernel_2PfS_S_i(
	.param .u64 .ptr .align 1 _Z14vecAddKernel_2PfS_S_i_param_0,
	.param .u64 .ptr .align 1 _Z14vecAddKernel_2PfS_S_i_param_1,
	.param .u64 .ptr .align 1 _Z14vecAddKernel_2PfS_S_i_param_2,
	.param .u32 _Z14vecAddKernel_2PfS_S_i_param_3
)
{
	.reg .pred 	%p<2>;
	.reg .b32 	%r<6>;
	.reg .b32 	%f<4>;
	.reg .b64 	%rd<11>;

	ld.param.u64 	%rd1, [_Z14vecAddKernel_2PfS_S_i_param_0];
	ld.param.u64 	%rd2, [_Z14vecAddKernel_2PfS_S_i_param_1];
	ld.param.u64 	%rd3, [_Z14vecAddKernel_2PfS_S_i_param_2];
	ld.param.u32 	%r2, [_Z14vecAddKernel_2PfS_S_i_param_3];
	mov.u32 	%r3, %tid.x;
	mov.u32 	%r4, %ctaid.x;
	mov.u32 	%r5, %ntid.x;
	mad.lo.s32 	%r1, %r4, %r5, %r3;
	setp.ge.s32 	%p1, %r1, %r2;
	@%p1 bra 	$L__BB0_2;
	cvta.to.global.u64 	%rd4, %rd1;
	cvta.to.global.u64 	%rd5, %rd2;
	cvta.to.global.u64 	%rd6, %rd3;
	mul.wide.s32 	%rd7, %r1, 4;
	add.s64 	%rd8, %rd4, %rd7;
	ld.global.f32 	%f1, [%rd8];
	add.s64 	%rd9, %rd5, %rd7;
	ld.global.f32 	%f2, [%rd9];
	add.f32 	%f3, %f1, %f2;
	add.s64 	%rd10, %rd6, %rd7;
	st.global.f32 	[%rd10], %f3;
$L__BB0_2:
	ret;

}


// ===== COMPILED SASS (sm_100) =====

	.target	sm_100

	.elftype	@"ET_EXEC"


//--------------------- .note.nv.tkinfo           --------------------------
	.section	.note.nv.tkinfo,"",@"SHT_NOTE"
	.sectionflags	@"SHF_NOTE_NV_TKINFO"
	.tkinfo
        /*0018*/ 	.word	0x00000002
        /*0030*/ 	.string	""
        /*0030*/ 	.string	"ptxas"
        /*0030*/ 	.string	"Cuda compilation tools, release 13.0, V13.0.88"
        /*0030*/ 	.string	"Build cuda_13.0.r13.0/compiler.36424714_0"
        /*0030*/ 	.string	"-arch sm_100 -m 64 "



//--------------------- .note.nv.cuinfo           --------------------------
	.section	.note.nv.cuinfo,"",@"SHT_NOTE"
	.sectionflags	@"SHF_NOTE_NV_CUINFO"
        /*0018*/ 	.short	0x0002
        /*001a*/ 	.short	0x0064
        /*001c*/ 	.short	0x0082
	.zero		2


//--------------------- .nv.info                  --------------------------
	.section	.nv.info,"",@"SHT_CUDA_INFO"
	.align	4


	//----- nvinfo : EIATTR_REGCOUNT
	.align		4
        /*0000*/ 	.byte	0x04, 0x2f
        /*0002*/ 	.short	(.L_1 - .L_0)
	.align		4
.L_0:
        /*0004*/ 	.word	index@(_Z14vecAddKernel_2PfS_S_i)
        /*0008*/ 	.word	0x0000000c


	//----- nvinfo : EIATTR_FRAME_SIZE
	.align		4
.L_1:
        /*000c*/ 	.byte	0x04, 0x11
        /*000e*/ 	.short	(.L_3 - .L_2)
	.align		4
.L_2:
        /*0010*/ 	.word	index@(_Z14vecAddKernel_2PfS_S_i)
        /*0014*/ 	.word	0x00000000


	//----- nvinfo : EIATTR_MIN_STACK_SIZE
	.align		4
.L_3:
        /*0018*/ 	.byte	0x04, 0x12
        /*001a*/ 	.short	(.L_5 - .L_4)
	.align		4
.L_4:
        /*001c*/ 	.word	index@(_Z14vecAddKernel_2PfS_S_i)
        /*0020*/ 	.word	0x00000000
.L_5:


//--------------------- .nv.compat                --------------------------
	.section	.nv.compat,"",@"SHT_CUDA_COMPAT_INFO"
	.align	4
        /*0000*/ 	.byte	0x02, 0x09, 0x00, 0x00, 0x02, 0x02, 0x01, 0x00, 0x02, 0x05, 0x05, 0x00, 0x03, 0x07, 0x01, 0x01
        /*0010*/ 	.byte	0x02, 0x03, 0x00, 0x00, 0x02, 0x06, 0x01, 0x00, 0x04, 0x0b, 0x08, 0x00, 0x09, 0x00, 0x00, 0x00
        /*0020*/ 	.byte	0x00, 0x00, 0x00, 0x00


//--------------------- .nv.info._Z14vecAddKernel_2PfS_S_i --------------------------
	.section	.nv.info._Z14vecAddKernel_2PfS_S_i,"",@"SHT_CUDA_INFO"
	.sectionflags	@""
	.align	4


	//----- nvinfo : EIATTR_CUDA_API_VERSION
	.align		4
        /*0000*/ 	.byte	0x04, 0x37
        /*0002*/ 	.short	(.L_7 - .L_6)
.L_6:
        /*0004*/ 	.word	0x00000082


	//----- nvinfo : EIATTR_KPARAM_INFO
	.align		4
.L_7:
        /*0008*/ 	.byte	0x04, 0x17
        /*000a*/ 	.short	(.L_9 - .L_8)
.L_8:
        /*000c*/ 	.word	0x00000000
        /*0010*/ 	.short	0x0003
        /*0012*/ 	.short	0x0018
        /*0014*/ 	.byte	0x00, 0xf0, 0x11, 0x00


	//----- nvinfo : EIATTR_KPARAM_INFO
	.align		4
.L_9:
        /*0018*/ 	.byte	0x04, 0x17
        /*001a*/ 	.short	(.L_11 - .L_10)
.L_10:
        /*001c*/ 	.word	0x00000000
        /*0020*/ 	.short	0x0002
        /*0022*/ 	.short	0x0010
        /*0024*/ 	.byte	0x00, 0xf5, 0x21, 0x00


	//----- nvinfo : EIATTR_KPARAM_INFO
	.align		4
.L_11:
        /*0028*/ 	.byte	0x04, 0x17
        /*002a*/ 	.short	(.L_13 - .L_12)
.L_12:
        /*002c*/ 	.word	0x00000000
        /*0030*/ 	.short	0x0001
        /*0032*/ 	.short	0x0008
        /*0034*/ 	.byte	0x00, 0xf5, 0x21, 0x00


	//----- nvinfo : EIATTR_KPARAM_INFO
	.align		4
.L_13:
        /*0038*/ 	.byte	0x04, 0x17
        /*003a*/ 	.short	(.L_15 - .L_14)
.L_14:
        /*003c*/ 	.word	0x00000000
        /*0040*/ 	.short	0x0000
        /*0042*/ 	.short	0x0000
        /*0044*/ 	.byte	0x00, 0xf5, 0x21, 0x00


	//----- nvinfo : EIATTR_SPARSE_MMA_MASK
	.align		4
.L_15:
        /*0048*/ 	.byte	0x03, 0x50
        /*004a*/ 	.short	0x0000


	//----- nvinfo : EIATTR_MAXREG_COUNT
	.align		4
        /*004c*/ 	.byte	0x03, 0x1b
        /*004e*/ 	.short	0x00ff


	//----- nvinfo : EIATTR_MERCURY_ISA_VERSION
	.align		4
        /*0050*/ 	.byte	0x03, 0x5f
        /*0052*/ 	.short	0x0101


	//----- nvinfo : EIATTR_VRC_CTA_INIT_COUNT
	.align		4
        /*0054*/ 	.byte	0x02, 0x4a
	.zero		1
	.zero		1


	//----- nvinfo : EIATTR_EXIT_INSTR_OFFSETS
	.align		4
        /*0058*/ 	.byte	0x04, 0x1c
        /*005a*/ 	.short	(.L_17 - .L_16)


	//   ....[0]....
.L_16:
        /*005c*/ 	.word	0x00000070


	//   ....[1]....
        /*0060*/ 	.word	0x00000130


	//----- nvinfo : EIATTR_CBANK_PARAM_SIZE
	.align		4
.L_17:
        /*0064*/ 	.byte	0x03, 0x19
        /*0066*/ 	.short	0x001c


	//----- nvinfo : EIATTR_PARAM_CBANK
	.align		4
        /*0068*/ 	.byte	0x04, 0x0a
        /*006a*/ 	.short	(.L_19 - .L_18)
	.align		4
.L_18:
        /*006c*/ 	.word	index@(.nv.constant0._Z14vecAddKernel_2PfS_S_i)
        /*0070*/ 	.short	0x0380
        /*0072*/ 	.short	0x001c


	//----- nvinfo : EIATTR_SW_WAR
	.align		4
.L_19:
        /*0074*/ 	.byte	0x04, 0x36
        /*0076*/ 	.short	(.L_21 - .L_20)
.L_20:
        /*0078*/ 	.word	0x00000008
.L_21:


//--------------------- .nv.callgraph             --------------------------
	.section	.nv.callgraph,"",@"SHT_CUDA_CALLGRAPH"
	.align	4
	.sectionentsize	8
	.align		4
        /*0000*/ 	.word	0x00000000
	.align		4
        /*0004*/ 	.word	0xffffffff
	.align		4
        /*0008*/ 	.word	0x00000000
	.align		4
        /*000c*/ 	.word	0xfffffffe
	.align		4
        /*0010*/ 	.word	0x00000000
	.align		4
        /*0014*/ 	.word	0xfffffffd
	.align		4
        /*0018*/ 	.word	0x00000000
	.align		4
        /*001c*/ 	.word	0xfffffffc


//--------------------- .text._Z14vecAddKernel_2PfS_S_i --------------------------
	.section	.text._Z14vecAddKernel_2PfS_S_i,"ax",@progbits
	.align	128
        .global         _Z14vecAddKernel_2PfS_S_i
        .type           _Z14vecAddKernel_2PfS_S_i,@function
        .size           _Z14vecAddKernel_2PfS_S_i,(.L_x_1 - _Z14vecAddKernel_2PfS_S_i)
        .other          _Z14vecAddKernel_2PfS_S_i,@"STO_CUDA_ENTRY STV_DEFAULT"
_Z14vecAddKernel_2PfS_S_i:
.text._Z14vecAddKernel_2PfS_S_i:
[----:B------:R-:W-:Y:S01]  /*0000*/  LDC R1, c[0x0][0x37c] ;  /* 0x0000df00ff017b82 */ /* 0x000fe20000000800 */
[----:B------:R-:W0:Y:S07]  /*0010*/  S2R R9, SR_TID.X ;  /* 0x0000000000097919 */ /* 0x000e2e0000002100 */
[----:B------:R-:W0:Y:S01]  /*0020*/  S2UR UR4, SR_CTAID.X ;  /* 0x00000000000479c3 */ /* 0x000e220000002500 */
[----:B------:R-:W1:Y:S07]  /*0030*/  LDCU UR5, c[0x0][0x398] ;  /* 0x00007300ff0577ac */ /* 0x000e6e0008000800 */
[----:B------:R-:W0:Y:S02]  /*0040*/  LDC R0, c[0x0][0x360] ;  /* 0x0000d800ff007b82 */ /* 0x000e240000000800 */
[----:B0-----:R-:W-:-:S05]  /*0050*/  IMAD R9, R0, UR4, R9 ;  /* 0x0000000400097c24 */ /* 0x001fca000f8e0209 */
[----:B-1----:R-:W-:-:S13]  /*0060*/  ISETP.GE.AND P0, PT, R9, UR5, PT ;  /* 0x0000000509007c0c */ /* 0x002fda000bf06270 */
[----:B------:R-:W-:Y:S05]  /*0070*/  @P0 EXIT ;  /* 0x000000000000094d */ /* 0x000fea0003800000 */
[----:B------:R-:W0:Y:S01]  /*0080*/  LDC.64 R2, c[0x0][0x380] ;  /* 0x0000e000ff027b82 */ /* 0x000e220000000a00 */
[----:B------:R-:W1:Y:S07]  /*0090*/  LDCU.64 UR4, c[0x0][0x358] ;  /* 0x00006b00ff0477ac */ /* 0x000e6e0008000a00 */
[----:B------:R-:W2:Y:S08]  /*00a0*/  LDC.64 R4, c[0x0][0x388] ;  /* 0x0000e200ff047b82 */ /* 0x000eb00000000a00 */
[----:B------:R-:W3:Y:S01]  /*00b0*/  LDC.64 R6, c[0x0][0x390] ;  /* 0x0000e400ff067b82 */ /* 0x000ee20000000a00 */
[----:B0-----:R-:W-:-:S06]  /*00c0*/  IMAD.WIDE R2, R9, 0x4, R2 ;  /* 0x0000000409027825 */ /* 0x001fcc00078e0202 */
[----:B-1----:R-:W4:Y:S01]  /*00d0*/  LDG.E R2, desc[UR4][R2.64] ;  /* 0x0000000402027981 */ /* 0x002f22000c1e1900 */
[----:B--2---:R-:W-:-:S06]  /*00e0*/  IMAD.WIDE R4, R9, 0x4, R4 ;  /* 0x0000000409047825 */ /* 0x004fcc00078e0204 */
[----:B------:R-:W4:Y:S01]  /*00f0*/  LDG.E R5, desc[UR4][R4.64] ;  /* 0x0000000404057981 */ /* 0x000f22000c1e1900 */
[----:B---3--:R-:W-:-:S04]  /*0100*/  IMAD.WIDE R6, R9, 0x4, R6 ;  /* 0x0000000409067825 */ /* 0x008fc800078e0206 */
[----:B----4-:R-:W-:-:S05]  /*0110*/  FADD R9, R2, R5 ;  /* 0x0000000502097221 */ /* 0x010fca0000000000 */
[----:B------:R-:W-:Y:S01]  /*0120*/  STG.E desc[UR4][R6.64], R9 ;  /* 0x0000000906007986 */ /* 0x000fe2000c101904 */
[----:B------:R-:W-:Y:S05]  /*0130*/  EXIT ;  /* 0x000000000000794d */ /* 0x000fea0003800000 */
.L_x_0:
[----:B------:R-:W-:-:S00]  /*0140*/  BRA `(.L_x_0) ;  /* 0xfffffffc00fc7947 */ /* 0x000fc0000383ffff */
[----:B------:R-:W-:-:S00]  /*0150*/  NOP ;  /* 0x0000000000007918 */ /* 0x000fc00000000000 */
        /* <DEDUP_REMOVED lines=10> */
.L_x_1:


//--------------------- .nv.shared.reserved.0     --------------------------
	.section	.nv.shared.reserved.0,"aw",@nobits
	.weak		__nv_reservedSMEM_offset_0_alias
	.size		__nv_reservedSMEM_offset_0_alias, 0, 64
	.other		__nv_reservedSMEM_offset_0_alias,@"STO_CUDA_RESERVED_SHARED STV_DEFAULT"
__nv_reservedSMEM_offset_0_alias:
	.zero		0
	.zero		64


//--------------------- .nv.constant0._Z14vecAddKernel_2PfS_S_i --------------------------
	.section	.nv.constant0._Z14vecAddKernel_2PfS_S_i,"a",@progbits
	.sectionflags	@""
	.align	4
.nv.constant0._Z14vecAddKernel_2PfS_S_i:
	.zero		924


//--------------------- SYMBOLS --------------------------

	.type		.nv.reservedSmem.offset0,@object
	.size		.nv.reservedSmem.offset0,0x4
